//
// Generated by NVIDIA NVVM Compiler
//
// Compiler Build ID: CL-36424714
// Cuda compilation tools, release 13.0, V13.0.88
// Based on NVVM 20.0.0
//

.version 9.0
.target sm_100
.address_size 64

	// .globl	_Z20addGPUNonConsecutivePiS_S_i

.visible .entry _Z20addGPUNonConsecutivePiS_S_i(
	.param .u64 .ptr .align 1 _Z20addGPUNonConsecutivePiS_S_i_param_0,
	.param .u64 .ptr .align 1 _Z20addGPUNonConsecutivePiS_S_i_param_1,
	.param .u64 .ptr .align 1 _Z20addGPUNonConsecutivePiS_S_i_param_2,
	.param .u32 _Z20addGPUNonConsecutivePiS_S_i_param_3
)
{
	.reg .pred 	%p<3>;
	.reg .b32 	%r<12>;
	.reg .b64 	%rd<12>;

	ld.param.u64 	%rd1, [_Z20addGPUNonConsecutivePiS_S_i_param_0];
	ld.param.u64 	%rd2, [_Z20addGPUNonConsecutivePiS_S_i_param_1];
	ld.param.u64 	%rd3, [_Z20addGPUNonConsecutivePiS_S_i_param_2];
	ld.param.u32 	%r2, [_Z20addGPUNonConsecutivePiS_S_i_param_3];
	mov.u32 	%r3, %tid.x;
	mov.u32 	%r4, %ctaid.x;
	mov.u32 	%r5, %ntid.x;
	mad.lo.s32 	%r1, %r4, %r5, %r3;
	setp.ge.s32 	%p1, %r1, %r2;
	@%p1 bra 	$L__BB0_2;
	cvta.to.global.u64 	%rd4, %rd1;
	cvta.to.global.u64 	%rd5, %rd2;
	cvta.to.global.u64 	%rd6, %rd3;
	and.b32  	%r6, %r1, 1;
	setp.eq.b32 	%p2, %r6, 1;
	selp.b32 	%r7, -1, 1, %p2;
	add.s32 	%r8, %r7, %r1;
	mul.wide.s32 	%rd7, %r8, 4;
	add.s64 	%rd8, %rd4, %rd7;
	ld.global.u32 	%r9, [%rd8];
	add.s64 	%rd9, %rd5, %rd7;
	ld.global.u32 	%r10, [%rd9];
	add.s32 	%r11, %r10, %r9;
	mul.wide.s32 	%rd10, %r1, 4;
	add.s64 	%rd11, %rd6, %rd10;
	st.global.u32 	[%rd11], %r11;
$L__BB0_2:
	ret;

}


// ===== COMPILED SASS (sm_100) =====

	.target	sm_100

	.elftype	@"ET_EXEC"


//--------------------- .note.nv.tkinfo           --------------------------
	.section	.note.nv.tkinfo,"",@"SHT_NOTE"
	.sectionflags	@"SHF_NOTE_NV_TKINFO"
	.tkinfo
        /*0018*/ 	.word	0x00000002
        /*0030*/ 	.string	""
        /*0030*/ 	.string	"ptxas"
        /*0030*/ 	.string	"Cuda compilation tools, release 13.0, V13.0.88"
        /*0030*/ 	.string	"Build cuda_13.0.r13.0/compiler.36424714_0"
        /*0030*/ 	.string	"-arch sm_100 -m 64 "



//--------------------- .note.nv.cuinfo           --------------------------
	.section	.note.nv.cuinfo,"",@"SHT_NOTE"
	.sectionflags	@"SHF_NOTE_NV_CUINFO"
        /*0018*/ 	.short	0x0002
        /*001a*/ 	.short	0x0064
        /*001c*/ 	.short	0x0082
	.zero		2


//--------------------- .nv.info                  --------------------------
	.section	.nv.info,"",@"SHT_CUDA_INFO"
	.align	4


	//----- nvinfo : EIATTR_REGCOUNT
	.align		4
        /*0000*/ 	.byte	0x04, 0x2f
        /*0002*/ 	.short	(.L_1 - .L_0)
	.align		4
.L_0:
        /*0004*/ 	.word	index@(_Z20addGPUNonConsecutivePiS_S_i)
        /*0008*/ 	.word	0x0000000c


	//----- nvinfo : EIATTR_FRAME_SIZE
	.align		4
.L_1:
        /*000c*/ 	.byte	0x04, 0x11
        /*000e*/ 	.short	(.L_3 - .L_2)
	.align		4
.L_2:
        /*0010*/ 	.word	index@(_Z20addGPUNonConsecutivePiS_S_i)
        /*0014*/ 	.word	0x00000000


	//----- nvinfo : EIATTR_MIN_STACK_SIZE
	.align		4
.L_3:
        /*0018*/ 	.byte	0x04, 0x12
        /*001a*/ 	.short	(.L_5 - .L_4)
	.align		4
.L_4:
        /*001c*/ 	.word	index@(_Z20addGPUNonConsecutivePiS_S_i)
        /*0020*/ 	.word	0x00000000
.L_5:


//--------------------- .nv.compat                --------------------------
	.section	.nv.compat,"",@"SHT_CUDA_COMPAT_INFO"
	.align	4
        /*0000*/ 	.byte	0x02, 0x09, 0x00, 0x00, 0x02, 0x02, 0x01, 0x00, 0x02, 0x05, 0x05, 0x00, 0x03, 0x07, 0x01, 0x01
        /*0010*/ 	.byte	0x02, 0x03, 0x00, 0x00, 0x02, 0x06, 0x01, 0x00, 0x04, 0x0b, 0x08, 0x00, 0x09, 0x00, 0x00, 0x00
        /*0020*/ 	.byte	0x00, 0x00, 0x00, 0x00


//--------------------- .nv.info._Z20addGPUNonConsecutivePiS_S_i --------------------------
	.section	.nv.info._Z20addGPUNonConsecutivePiS_S_i,"",@"SHT_CUDA_INFO"
	.sectionflags	@""
	.align	4


	//----- nvinfo : EIATTR_CUDA_API_VERSION
	.align		4
        /*0000*/ 	.byte	0x04, 0x37
        /*0002*/ 	.short	(.L_7 - .L_6)
.L_6:
        /*0004*/ 	.word	0x00000082


	//----- nvinfo : EIATTR_KPARAM_INFO
	.align		4
.L_7:
        /*0008*/ 	.byte	0x04, 0x17
        /*000a*/ 	.short	(.L_9 - .L_8)
.L_8:
        /*000c*/ 	.word	0x00000000
        /*0010*/ 	.short	0x0003
        /*0012*/ 	.short	0x0018
        /*0014*/ 	.byte	0x00, 0xf0, 0x11, 0x00


	//----- nvinfo : EIATTR_KPARAM_INFO
	.align		4
.L_9:
        /*0018*/ 	.byte	0x04, 0x17
        /*001a*/ 	.short	(.L_11 - .L_10)
.L_10:
        /*001c*/ 	.word	0x00000000
        /*0020*/ 	.short	0x0002
        /*0022*/ 	.short	0x0010
        /*0024*/ 	.byte	0x00, 0xf5, 0x21, 0x00


	//----- nvinfo : EIATTR_KPARAM_INFO
	.align		4
.L_11:
        /*0028*/ 	.byte	0x04, 0x17
        /*002a*/ 	.short	(.L_13 - .L_12)
.L_12:
        /*002c*/ 	.word	0x00000000
        /*0030*/ 	.short	0x0001
        /*0032*/ 	.short	0x0008
        /*0034*/ 	.byte	0x00, 0xf5, 0x21, 0x00


	//----- nvinfo : EIATTR_KPARAM_INFO
	.align		4
.L_13:
        /*0038*/ 	.byte	0x04, 0x17
        /*003a*/ 	.short	(.L_15 - .L_14)
.L_14:
        /*003c*/ 	.word	0x00000000
        /*0040*/ 	.short	0x0000
        /*0042*/ 	.short	0x0000
        /*0044*/ 	.byte	0x00, 0xf5, 0x21, 0x00


	//----- nvinfo : EIATTR_SPARSE_MMA_MASK
	.align		4
.L_15:
        /*0048*/ 	.byte	0x03, 0x50
        /*004a*/ 	.short	0x0000


	//----- nvinfo : EIATTR_MAXREG_COUNT
	.align		4
        /*004c*/ 	.byte	0x03, 0x1b
        /*004e*/ 	.short	0x00ff


	//----- nvinfo : EIATTR_MERCURY_ISA_VERSION
	.align		4
        /*0050*/ 	.byte	0x03, 0x5f
        /*0052*/ 	.short	0x0101


	//----- nvinfo : EIATTR_VRC_CTA_INIT_COUNT
	.align		4
        /*0054*/ 	.byte	0x02, 0x4a
	.zero		1
	.zero		1


	//----- nvinfo : EIATTR_EXIT_INSTR_OFFSETS
	.align		4
        /*0058*/ 	.byte	0x04, 0x1c
        /*005a*/ 	.short	(.L_17 - .L_16)


	//   ....[0]....
.L_16:
        /*005c*/ 	.word	0x00000070


	//   ....[1]....
        /*0060*/ 	.word	0x00000170


	//----- nvinfo : EIATTR_CBANK_PARAM_SIZE
	.align		4
.L_17:
        /*0064*/ 	.byte	0x03, 0x19
        /*0066*/ 	.short	0x001c


	//----- nvinfo : EIATTR_PARAM_CBANK
	.align		4
        /*0068*/ 	.byte	0x04, 0x0a
        /*006a*/ 	.short	(.L_19 - .L_18)
	.align		4
.L_18:
        /*006c*/ 	.word	index@(.nv.constant0._Z20addGPUNonConsecutivePiS_S_i)
        /*0070*/ 	.short	0x0380
        /*0072*/ 	.short	0x001c


	//----- nvinfo : EIATTR_SW_WAR
	.align		4
.L_19:
        /*0074*/ 	.byte	0x04, 0x36
        /*0076*/ 	.short	(.L_21 - .L_20)
.L_20:
        /*0078*/ 	.word	0x00000008
.L_21:


//--------------------- .nv.callgraph             --------------------------
	.section	.nv.callgraph,"",@"SHT_CUDA_CALLGRAPH"
	.align	4
	.sectionentsize	8
	.align		4
        /*0000*/ 	.word	0x00000000
	.align		4
        /*0004*/ 	.word	0xffffffff
	.align		4
        /*0008*/ 	.word	0x00000000
	.align		4
        /*000c*/ 	.word	0xfffffffe
	.align		4
        /*0010*/ 	.word	0x00000000
	.align		4
        /*0014*/ 	.word	0xfffffffd
	.align		4
        /*0018*/ 	.word	0x00000000
	.align		4
        /*001c*/ 	.word	0xfffffffc


//--------------------- .text._Z20addGPUNonConsecutivePiS_S_i --------------------------
	.section	.text._Z20addGPUNonConsecutivePiS_S_i,"ax",@progbits
	.align	128
        .global         _Z20addGPUNonConsecutivePiS_S_i
        .type           _Z20addGPUNonConsecutivePiS_S_i,@function
        .size           _Z20addGPUNonConsecutivePiS_S_i,(.L_x_1 - _Z20addGPUNonConsecutivePiS_S_i)
        .other          _Z20addGPUNonConsecutivePiS_S_i,@"STO_CUDA_ENTRY STV_DEFAULT"
_Z20addGPUNonConsecutivePiS_S_i:
.text._Z20addGPUNonConsecutivePiS_S_i:
[----:B------:R-:W-:Y:S01]  /*0000*/  LDC R1, c[0x0][0x37c] ;  /* 0x0000df00ff017b82 */ /* 0x000fe20000000800 */
[----:B------:R-:W0:Y:S07]  /*0010*/  S2R R9, SR_TID.X ;  /* 0x0000000000097919 */ /* 0x000e2e0000002100 */
[----:B------:R-:W0:Y:S01]  /*0020*/  S2UR UR4, SR_CTAID.X ;  /* 0x00000000000479c3 */ /* 0x000e220000002500 */
[----:B------:R-:W1:Y:S07]  /*0030*/  LDCU UR5, c[0x0][0x398] ;  /* 0x00007300ff0577ac */ /* 0x000e6e0008000800 */
[----:B------:R-:W0:Y:S02]  /*0040*/  LDC R0, c[0x0][0x360] ;  /* 0x0000d800ff007b82 */ /* 0x000e240000000800 */
[----:B0-----:R-:W-:-:S05]  /*0050*/  IMAD R9, R0, UR4, R9 ;  /* 0x0000000400097c24 */ /* 0x001fca000f8e0209 */
[----:B-1----:R-:W-:-:S13]  /*0060*/  ISETP.GE.AND P0, PT, R9, UR5, PT ;  /* 0x0000000509007c0c */ /* 0x002fda000bf06270 */
[----:B------:R-:W-:Y:S05]  /*0070*/  @P0 EXIT ;  /* 0x000000000000094d */ /* 0x000fea0003800000 */
[----:B------:R-:W0:Y:S01]  /*0080*/  LDC.64 R2, c[0x0][0x380] ;  /* 0x0000e000ff027b82 */ /* 0x000e220000000a00 */
[C---:B------:R-:W-:Y:S01]  /*0090*/  LOP3.LUT R0, R9.reuse, 0x1, RZ, 0xc0, !PT ;  /* 0x0000000109007812 */ /* 0x040fe200078ec0ff */
[----:B------:R-:W1:Y:S01]  /*00a0*/  LDCU.64 UR4, c[0x0][0x358] ;  /* 0x00006b00ff0477ac */ /* 0x000e620008000a00 */
[----:B------:R-:W-:Y:S02]  /*00b0*/  IADD3 R7, PT, PT, R9, -0x1, RZ ;  /* 0xffffffff09077810 */ /* 0x000fe40007ffe0ff */
[----:B------:R-:W-:-:S03]  /*00c0*/  ISETP.NE.U32.AND P0, PT, R0, 0x1, PT ;  /* 0x000000010000780c */ /* 0x000fc60003f05070 */
[----:B------:R-:W2:Y:S10]  /*00d0*/  LDC.64 R4, c[0x0][0x388] ;  /* 0x0000e200ff047b82 */ /* 0x000eb40000000a00 */
[----:B------:R-:W-:-:S05]  /*00e0*/  @P0 IADD3 R7, PT, PT, R9, 0x1, RZ ;  /* 0x0000000109070810 */ /* 0x000fca0007ffe0ff */
[----:B0-----:R-:W-:-:S06]  /*00f0*/  IMAD.WIDE R2, R7, 0x4, R2 ;  /* 0x0000000407027825 */ /* 0x001fcc00078e0202 */
[----:B-1----:R-:W3:Y:S01]  /*0100*/  LDG.E R2, desc[UR4][R2.64] ;  /* 0x0000000402027981 */ /* 0x002ee2000c1e1900 */
[----:B--2---:R-:W-:Y:S02]  /*0110*/  IMAD.WIDE R4, R7, 0x4, R4 ;  /* 0x0000000407047825 */ /* 0x004fe400078e0204 */
[----:B------:R-:W0:Y:S04]  /*0120*/  LDC.64 R6, c[0x0][0x390] ;  /* 0x0000e400ff067b82 */ /* 0x000e280000000a00 */
[----:B------:R-:W3:Y:S01]  /*0130*/  LDG.E R5, desc[UR4][R4.64] ;  /* 0x0000000404057981 */ /* 0x000ee2000c1e1900 */
[----:B0-----:R-:W-:Y:S01]  /*0140*/  IMAD.WIDE R6, R9, 0x4, R6 ;  /* 0x0000000409067825 */ /* 0x001fe200078e0206 */
[----:B---3--:R-:W-:-:S05]  /*0150*/  IADD3 R9, PT, PT, R2, R5, RZ ;  /* 0x0000000502097210 */ /* 0x008fca0007ffe0ff */
[----:B------:R-:W-:Y:S01]  /*0160*/  STG.E desc[UR4][R6.64], R9 ;  /* 0x0000000906007986 */ /* 0x000fe2000c101904 */
[----:B------:R-:W-:Y:S05]  /*0170*/  EXIT ;  /* 0x000000000000794d */ /* 0x000fea0003800000 */
.L_x_0:
[----:B------:R-:W-:-:S00]  /*0180*/  BRA `(.L_x_0) ;  /* 0xfffffffc00fc7947 */ /* 0x000fc0000383ffff */
[----:B------:R-:W-:-:S00]  /*0190*/  NOP ;  /* 0x0000000000007918 */ /* 0x000fc00000000000 */
        /* <DEDUP_REMOVED lines=14> */
.L_x_1:


//--------------------- .nv.shared.reserved.0     --------------------------
	.section	.nv.shared.reserved.0,"aw",@nobits
	.weak		__nv_reservedSMEM_offset_0_alias
	.size		__nv_reservedSMEM_offset_0_alias, 0, 64
	.other		__nv_reservedSMEM_offset_0_alias,@"STO_CUDA_RESERVED_SHARED STV_DEFAULT"
__nv_reservedSMEM_offset_0_alias:
	.zero		0
	.zero		64


//--------------------- .nv.constant0._Z20addGPUNonConsecutivePiS_S_i --------------------------
	.section	.nv.constant0._Z20addGPUNonConsecutivePiS_S_i,"a",@progbits
	.sectionflags	@""
	.align	4
.nv.constant0._Z20addGPUNonConsecutivePiS_S_i:
	.zero		924


//--------------------- SYMBOLS --------------------------

	.type		.nv.reservedSmem.offset0,@object
	.size		.nv.reservedSmem.offset0,0x4
